//
// Generated by NVIDIA NVVM Compiler
//
// Compiler Build ID: CL-36424714
// Cuda compilation tools, release 13.0, V13.0.88
// Based on NVVM 20.0.0
//

.version 9.0
.target sm_100
.address_size 64

	// .globl	_Z11doSomethingPi

.visible .entry _Z11doSomethingPi(
	.param .u64 .ptr .align 1 _Z11doSomethingPi_param_0
)
{
	.reg .b32 	%r<2>;
	.reg .b64 	%rd<3>;

	ld.param.u64 	%rd1, [_Z11doSomethingPi_param_0];
	cvta.to.global.u64 	%rd2, %rd1;
	mov.b32 	%r1, 69;
	st.global.u32 	[%rd2], %r1;
	ret;

}


// ===== COMPILED SASS (sm_100) =====

	.target	sm_100

	.elftype	@"ET_EXEC"


//--------------------- .note.nv.tkinfo           --------------------------
	.section	.note.nv.tkinfo,"",@"SHT_NOTE"
	.sectionflags	@"SHF_NOTE_NV_TKINFO"
	.tkinfo
        /*0018*/ 	.word	0x00000002
        /*0030*/ 	.string	""
        /*0030*/ 	.string	"ptxas"
        /*0030*/ 	.string	"Cuda compilation tools, release 13.0, V13.0.88"
        /*0030*/ 	.string	"Build cuda_13.0.r13.0/compiler.36424714_0"
        /*0030*/ 	.string	"-arch sm_100 -m 64 "



//--------------------- .note.nv.cuinfo           --------------------------
	.section	.note.nv.cuinfo,"",@"SHT_NOTE"
	.sectionflags	@"SHF_NOTE_NV_CUINFO"
        /*0018*/ 	.short	0x0002
        /*001a*/ 	.short	0x0064
        /*001c*/ 	.short	0x0082
	.zero		2


//--------------------- .nv.info                  --------------------------
	.section	.nv.info,"",@"SHT_CUDA_INFO"
	.align	4


	//----- nvinfo : EIATTR_REGCOUNT
	.align		4
        /*0000*/ 	.byte	0x04, 0x2f
        /*0002*/ 	.short	(.L_1 - .L_0)
	.align		4
.L_0:
        /*0004*/ 	.word	index@(_Z11doSomethingPi)
        /*0008*/ 	.word	0x00000008


	//----- nvinfo : EIATTR_FRAME_SIZE
	.align		4
.L_1:
        /*000c*/ 	.byte	0x04, 0x11
        /*000e*/ 	.short	(.L_3 - .L_2)
	.align		4
.L_2:
        /*0010*/ 	.word	index@(_Z11doSomethingPi)
        /*0014*/ 	.word	0x00000000


	//----- nvinfo : EIATTR_MIN_STACK_SIZE
	.align		4
.L_3:
        /*0018*/ 	.byte	0x04, 0x12
        /*001a*/ 	.short	(.L_5 - .L_4)
	.align		4
.L_4:
        /*001c*/ 	.word	index@(_Z11doSomethingPi)
        /*0020*/ 	.word	0x00000000
.L_5:


//--------------------- .nv.compat                --------------------------
	.section	.nv.compat,"",@"SHT_CUDA_COMPAT_INFO"
	.align	4
        /*0000*/ 	.byte	0x02, 0x09, 0x00, 0x00, 0x02, 0x02, 0x01, 0x00, 0x02, 0x05, 0x05, 0x00, 0x03, 0x07, 0x01, 0x01
        /*0010*/ 	.byte	0x02, 0x03, 0x00, 0x00, 0x02, 0x06, 0x01, 0x00, 0x04, 0x0b, 0x08, 0x00, 0x09, 0x00, 0x00, 0x00
        /*0020*/ 	.byte	0x00, 0x00, 0x00, 0x00


//--------------------- .nv.info._Z11doSomethingPi --------------------------
	.section	.nv.info._Z11doSomethingPi,"",@"SHT_CUDA_INFO"
	.sectionflags	@""
	.align	4


	//----- nvinfo : EIATTR_CUDA_API_VERSION
	.align		4
        /*0000*/ 	.byte	0x04, 0x37
        /*0002*/ 	.short	(.L_7 - .L_6)
.L_6:
        /*0004*/ 	.word	0x00000082


	//----- nvinfo : EIATTR_KPARAM_INFO
	.align		4
.L_7:
        /*0008*/ 	.byte	0x04, 0x17
        /*000a*/ 	.short	(.L_9 - .L_8)
.L_8:
        /*000c*/ 	.word	0x00000000
        /*0010*/ 	.short	0x0000
        /*0012*/ 	.short	0x0000
        /*0014*/ 	.byte	0x00, 0xf5, 0x21, 0x00


	//----- nvinfo : EIATTR_SPARSE_MMA_MASK
	.align		4
.L_9:
        /*0018*/ 	.byte	0x03, 0x50
        /*001a*/ 	.short	0x0000


	//----- nvinfo : EIATTR_MAXREG_COUNT
	.align		4
        /*001c*/ 	.byte	0x03, 0x1b
        /*001e*/ 	.short	0x00ff


	//----- nvinfo : EIATTR_MERCURY_ISA_VERSION
	.align		4
        /*0020*/ 	.byte	0x03, 0x5f
        /*0022*/ 	.short	0x0101


	//----- nvinfo : EIATTR_VRC_CTA_INIT_COUNT
	.align		4
        /*0024*/ 	.byte	0x02, 0x4a
	.zero		1
	.zero		1


	//----- nvinfo : EIATTR_EXIT_INSTR_OFFSETS
	.align		4
        /*0028*/ 	.byte	0x04, 0x1c
        /*002a*/ 	.short	(.L_11 - .L_10)


	//   ....[0]....
.L_10:
        /*002c*/ 	.word	0x00000050


	//----- nvinfo : EIATTR_CBANK_PARAM_SIZE
	.align		4
.L_11:
        /*0030*/ 	.byte	0x03, 0x19
        /*0032*/ 	.short	0x0008


	//----- nvinfo : EIATTR_PARAM_CBANK
	.align		4
        /*0034*/ 	.byte	0x04, 0x0a
        /*0036*/ 	.short	(.L_13 - .L_12)
	.align		4
.L_12:
        /*0038*/ 	.word	index@(.nv.constant0._Z11doSomethingPi)
        /*003c*/ 	.short	0x0380
        /*003e*/ 	.short	0x0008


	//----- nvinfo : EIATTR_SW_WAR
	.align		4
.L_13:
        /*0040*/ 	.byte	0x04, 0x36
        /*0042*/ 	.short	(.L_15 - .L_14)
.L_14:
        /*0044*/ 	.word	0x00000008
.L_15:


//--------------------- .nv.callgraph             --------------------------
	.section	.nv.callgraph,"",@"SHT_CUDA_CALLGRAPH"
	.align	4
	.sectionentsize	8
	.align		4
        /*0000*/ 	.word	0x00000000
	.align		4
        /*0004*/ 	.word	0xffffffff
	.align		4
        /*0008*/ 	.word	0x00000000
	.align		4
        /*000c*/ 	.word	0xfffffffe
	.align		4
        /*0010*/ 	.word	0x00000000
	.align		4
        /*0014*/ 	.word	0xfffffffd
	.align		4
        /*0018*/ 	.word	0x00000000
	.align		4
        /*001c*/ 	.word	0xfffffffc


//--------------------- .text._Z11doSomethingPi   --------------------------
	.section	.text._Z11doSomethingPi,"ax",@progbits
	.align	128
        .global         _Z11doSomethingPi
        .type           _Z11doSomethingPi,@function
        .size           _Z11doSomethingPi,(.L_x_1 - _Z11doSomethingPi)
        .other          _Z11doSomethingPi,@"STO_CUDA_ENTRY STV_DEFAULT"
_Z11doSomethingPi:
.text._Z11doSomethingPi:
[----:B------:R-:W-:Y:S08]  /*0000*/  LDC R1, c[0x0][0x37c] ;  /* 0x0000df00ff017b82 */ /* 0x000ff00000000800 */
[----:B------:R-:W0:Y:S01]  /*0010*/  LDC.64 R2, c[0x0][0x380] ;  /* 0x0000e000ff027b82 */ /* 0x000e220000000a00 */
[----:B------:R-:W0:Y:S01]  /*0020*/  LDCU.64 UR4, c[0x0][0x358] ;  /* 0x00006b00ff0477ac */ /* 0x000e220008000a00 */
[----:B------:R-:W-:-:S05]  /*0030*/  HFMA2 R5, -RZ, RZ, 0, 4.112720489501953125e-06 ;  /* 0x00000045ff057431 */ /* 0x000fca00000001ff */
[----:B0-----:R-:W-:Y:S01]  /*0040*/  STG.E desc[UR4][R2.64], R5 ;  /* 0x0000000502007986 */ /* 0x001fe2000c101904 */
[----:B------:R-:W-:Y:S05]  /*0050*/  EXIT ;  /* 0x000000000000794d */ /* 0x000fea0003800000 */
.L_x_0:
[----:B------:R-:W-:-:S00]  /*0060*/  BRA `(.L_x_0) ;  /* 0xfffffffc00fc7947 */ /* 0x000fc0000383ffff */
[----:B------:R-:W-:-:S00]  /*0070*/  NOP ;  /* 0x0000000000007918 */ /* 0x000fc00000000000 */
        /* <DEDUP_REMOVED lines=8> */
.L_x_1:


//--------------------- .nv.shared.reserved.0     --------------------------
	.section	.nv.shared.reserved.0,"aw",@nobits
	.weak		__nv_reservedSMEM_offset_0_alias
	.size		__nv_reservedSMEM_offset_0_alias, 0, 64
	.other		__nv_reservedSMEM_offset_0_alias,@"STO_CUDA_RESERVED_SHARED STV_DEFAULT"
__nv_reservedSMEM_offset_0_alias:
	.zero		0
	.zero		64


//--------------------- .nv.constant0._Z11doSomethingPi --------------------------
	.section	.nv.constant0._Z11doSomethingPi,"a",@progbits
	.sectionflags	@""
	.align	4
.nv.constant0._Z11doSomethingPi:
	.zero		904


//--------------------- SYMBOLS --------------------------

	.type		.nv.reservedSmem.offset0,@object
	.size		.nv.reservedSmem.offset0,0x4
